//
// Generated by NVIDIA NVVM Compiler
//
// Compiler Build ID: CL-36424714
// Cuda compilation tools, release 13.0, V13.0.88
// Based on NVVM 20.0.0
//

.version 9.0
.target sm_100
.address_size 64

	// .globl	_Z19computeForcesKerneliPK7double3PS_
.extern .shared .align 16 .b8 s[];

.visible .entry _Z19computeForcesKerneliPK7double3PS_(
	.param .u32 _Z19computeForcesKerneliPK7double3PS__param_0,
	.param .u64 .ptr .align 1 _Z19computeForcesKerneliPK7double3PS__param_1,
	.param .u64 .ptr .align 1 _Z19computeForcesKerneliPK7double3PS__param_2
)
{
	.reg .pred 	%p<13>;
	.reg .b32 	%r<41>;
	.reg .b64 	%rd<12>;
	.reg .b64 	%fd<171>;

	ld.param.u32 	%r20, [_Z19computeForcesKerneliPK7double3PS__param_0];
	ld.param.u64 	%rd5, [_Z19computeForcesKerneliPK7double3PS__param_1];
	cvta.to.global.u64 	%rd1, %rd5;
	mov.u32 	%r21, %ctaid.x;
	mov.u32 	%r1, %ntid.x;
	mov.u32 	%r2, %tid.x;
	mad.lo.s32 	%r22, %r21, %r1, %r2;
	cvt.u64.u32 	%rd2, %r22;
	cvt.s64.s32 	%rd3, %r20;
	setp.ge.u64 	%p1, %rd2, %rd3;
	mov.f64 	%fd144, 0d0000000000000000;
	mov.f64 	%fd145, %fd144;
	mov.f64 	%fd146, %fd144;
	@%p1 bra 	$L__BB0_2;
	mad.lo.s64 	%rd6, %rd2, 24, %rd1;
	ld.global.f64 	%fd146, [%rd6];
	ld.global.f64 	%fd145, [%rd6+8];
	ld.global.f64 	%fd144, [%rd6+16];
$L__BB0_2:
	setp.lt.s32 	%p2, %r20, 1;
	mov.f64 	%fd165, 0d0000000000000000;
	mov.f64 	%fd166, %fd165;
	mov.f64 	%fd167, %fd165;
	@%p2 bra 	$L__BB0_16;
	mov.f64 	%fd167, 0d0000000000000000;
	mov.b32 	%r36, 0;
	mov.u32 	%r35, %r20;
	mov.f64 	%fd166, %fd167;
	mov.f64 	%fd165, %fd167;
$L__BB0_4:
	min.u32 	%r5, %r1, %r35;
	max.u32 	%r6, %r5, 1;
	add.s32 	%r7, %r36, %r2;
	setp.ge.u32 	%p3, %r7, %r20;
	@%p3 bra 	$L__BB0_6;
	mul.wide.u32 	%rd7, %r7, 24;
	add.s64 	%rd8, %rd1, %rd7;
	ld.global.f64 	%fd43, [%rd8];
	ld.global.f64 	%fd44, [%rd8+8];
	ld.global.f64 	%fd45, [%rd8+16];
	mov.u32 	%r24, s;
	mad.lo.s32 	%r25, %r2, 24, %r24;
	st.shared.f64 	[%r25], %fd43;
	st.shared.f64 	[%r25+8], %fd44;
	st.shared.f64 	[%r25+16], %fd45;
$L__BB0_6:
	bar.sync 	0;
	setp.eq.s32 	%p4, %r20, %r36;
	@%p4 bra 	$L__BB0_15;
	setp.lt.u32 	%p5, %r5, 4;
	mov.b32 	%r40, 0;
	@%p5 bra 	$L__BB0_10;
	mov.u32 	%r28, s;
	add.s32 	%r37, %r28, 48;
	and.b32  	%r29, %r6, -4;
	neg.s32 	%r38, %r29;
$L__BB0_9:
	.pragma "nounroll";
	and.b32  	%r40, %r6, 2044;
	ld.shared.v2.f64 	{%fd47, %fd48}, [%r37+-48];
	sub.f64 	%fd49, %fd47, %fd146;
	sub.f64 	%fd50, %fd48, %fd145;
	ld.shared.v2.f64 	{%fd51, %fd52}, [%r37+-32];
	sub.f64 	%fd53, %fd51, %fd144;
	fma.rn.f64 	%fd54, %fd49, %fd49, 0d20CA2FE76A3F9475;
	fma.rn.f64 	%fd55, %fd50, %fd50, %fd54;
	fma.rn.f64 	%fd56, %fd53, %fd53, %fd55;
	rsqrt.approx.f64 	%fd57, %fd56;
	mul.f64 	%fd58, %fd57, %fd57;
	mul.f64 	%fd59, %fd57, %fd58;
	fma.rn.f64 	%fd60, %fd49, %fd59, %fd167;
	fma.rn.f64 	%fd61, %fd50, %fd59, %fd166;
	fma.rn.f64 	%fd62, %fd53, %fd59, %fd165;
	sub.f64 	%fd63, %fd52, %fd146;
	ld.shared.v2.f64 	{%fd64, %fd65}, [%r37+-16];
	sub.f64 	%fd66, %fd64, %fd145;
	sub.f64 	%fd67, %fd65, %fd144;
	fma.rn.f64 	%fd68, %fd63, %fd63, 0d20CA2FE76A3F9475;
	fma.rn.f64 	%fd69, %fd66, %fd66, %fd68;
	fma.rn.f64 	%fd70, %fd67, %fd67, %fd69;
	rsqrt.approx.f64 	%fd71, %fd70;
	mul.f64 	%fd72, %fd71, %fd71;
	mul.f64 	%fd73, %fd71, %fd72;
	fma.rn.f64 	%fd74, %fd63, %fd73, %fd60;
	fma.rn.f64 	%fd75, %fd66, %fd73, %fd61;
	fma.rn.f64 	%fd76, %fd67, %fd73, %fd62;
	ld.shared.v2.f64 	{%fd77, %fd78}, [%r37];
	sub.f64 	%fd79, %fd77, %fd146;
	sub.f64 	%fd80, %fd78, %fd145;
	ld.shared.v2.f64 	{%fd81, %fd82}, [%r37+16];
	sub.f64 	%fd83, %fd81, %fd144;
	fma.rn.f64 	%fd84, %fd79, %fd79, 0d20CA2FE76A3F9475;
	fma.rn.f64 	%fd85, %fd80, %fd80, %fd84;
	fma.rn.f64 	%fd86, %fd83, %fd83, %fd85;
	rsqrt.approx.f64 	%fd87, %fd86;
	mul.f64 	%fd88, %fd87, %fd87;
	mul.f64 	%fd89, %fd87, %fd88;
	fma.rn.f64 	%fd90, %fd79, %fd89, %fd74;
	fma.rn.f64 	%fd91, %fd80, %fd89, %fd75;
	fma.rn.f64 	%fd92, %fd83, %fd89, %fd76;
	sub.f64 	%fd93, %fd82, %fd146;
	ld.shared.v2.f64 	{%fd94, %fd95}, [%r37+32];
	sub.f64 	%fd96, %fd94, %fd145;
	sub.f64 	%fd97, %fd95, %fd144;
	fma.rn.f64 	%fd98, %fd93, %fd93, 0d20CA2FE76A3F9475;
	fma.rn.f64 	%fd99, %fd96, %fd96, %fd98;
	fma.rn.f64 	%fd100, %fd97, %fd97, %fd99;
	rsqrt.approx.f64 	%fd101, %fd100;
	mul.f64 	%fd102, %fd101, %fd101;
	mul.f64 	%fd103, %fd101, %fd102;
	fma.rn.f64 	%fd167, %fd93, %fd103, %fd90;
	fma.rn.f64 	%fd166, %fd96, %fd103, %fd91;
	fma.rn.f64 	%fd165, %fd97, %fd103, %fd92;
	add.s32 	%r38, %r38, 4;
	add.s32 	%r37, %r37, 96;
	setp.ne.s32 	%p6, %r38, 0;
	@%p6 bra 	$L__BB0_9;
$L__BB0_10:
	and.b32  	%r15, %r6, 3;
	setp.eq.s32 	%p7, %r15, 0;
	@%p7 bra 	$L__BB0_15;
	setp.eq.s32 	%p8, %r15, 1;
	@%p8 bra 	$L__BB0_13;
	mov.u32 	%r30, s;
	mad.lo.s32 	%r31, %r40, 24, %r30;
	ld.shared.f64 	%fd105, [%r31];
	sub.f64 	%fd106, %fd105, %fd146;
	ld.shared.f64 	%fd107, [%r31+8];
	sub.f64 	%fd108, %fd107, %fd145;
	ld.shared.f64 	%fd109, [%r31+16];
	sub.f64 	%fd110, %fd109, %fd144;
	fma.rn.f64 	%fd111, %fd106, %fd106, 0d20CA2FE76A3F9475;
	fma.rn.f64 	%fd112, %fd108, %fd108, %fd111;
	fma.rn.f64 	%fd113, %fd110, %fd110, %fd112;
	rsqrt.approx.f64 	%fd114, %fd113;
	mul.f64 	%fd115, %fd114, %fd114;
	mul.f64 	%fd116, %fd114, %fd115;
	fma.rn.f64 	%fd117, %fd106, %fd116, %fd167;
	fma.rn.f64 	%fd118, %fd108, %fd116, %fd166;
	fma.rn.f64 	%fd119, %fd110, %fd116, %fd165;
	ld.shared.f64 	%fd120, [%r31+24];
	sub.f64 	%fd121, %fd120, %fd146;
	ld.shared.f64 	%fd122, [%r31+32];
	sub.f64 	%fd123, %fd122, %fd145;
	ld.shared.f64 	%fd124, [%r31+40];
	sub.f64 	%fd125, %fd124, %fd144;
	fma.rn.f64 	%fd126, %fd121, %fd121, 0d20CA2FE76A3F9475;
	fma.rn.f64 	%fd127, %fd123, %fd123, %fd126;
	fma.rn.f64 	%fd128, %fd125, %fd125, %fd127;
	rsqrt.approx.f64 	%fd129, %fd128;
	mul.f64 	%fd130, %fd129, %fd129;
	mul.f64 	%fd131, %fd129, %fd130;
	fma.rn.f64 	%fd167, %fd121, %fd131, %fd117;
	fma.rn.f64 	%fd166, %fd123, %fd131, %fd118;
	fma.rn.f64 	%fd165, %fd125, %fd131, %fd119;
	add.s32 	%r40, %r40, 2;
$L__BB0_13:
	and.b32  	%r32, %r6, 1;
	setp.eq.b32 	%p9, %r32, 1;
	not.pred 	%p10, %p9;
	@%p10 bra 	$L__BB0_15;
	mov.u32 	%r33, s;
	mad.lo.s32 	%r34, %r40, 24, %r33;
	ld.shared.f64 	%fd132, [%r34];
	sub.f64 	%fd133, %fd132, %fd146;
	ld.shared.f64 	%fd134, [%r34+8];
	sub.f64 	%fd135, %fd134, %fd145;
	ld.shared.f64 	%fd136, [%r34+16];
	sub.f64 	%fd137, %fd136, %fd144;
	fma.rn.f64 	%fd138, %fd133, %fd133, 0d20CA2FE76A3F9475;
	fma.rn.f64 	%fd139, %fd135, %fd135, %fd138;
	fma.rn.f64 	%fd140, %fd137, %fd137, %fd139;
	rsqrt.approx.f64 	%fd141, %fd140;
	mul.f64 	%fd142, %fd141, %fd141;
	mul.f64 	%fd143, %fd141, %fd142;
	fma.rn.f64 	%fd167, %fd133, %fd143, %fd167;
	fma.rn.f64 	%fd166, %fd135, %fd143, %fd166;
	fma.rn.f64 	%fd165, %fd137, %fd143, %fd165;
$L__BB0_15:
	bar.sync 	0;
	add.s32 	%r36, %r36, %r1;
	setp.lt.s32 	%p11, %r36, %r20;
	sub.s32 	%r35, %r35, %r1;
	@%p11 bra 	$L__BB0_4;
$L__BB0_16:
	setp.ge.u64 	%p12, %rd2, %rd3;
	@%p12 bra 	$L__BB0_18;
	ld.param.u64 	%rd11, [_Z19computeForcesKerneliPK7double3PS__param_2];
	cvta.to.global.u64 	%rd9, %rd11;
	mad.lo.s64 	%rd10, %rd2, 24, %rd9;
	st.global.f64 	[%rd10], %fd167;
	st.global.f64 	[%rd10+8], %fd166;
	st.global.f64 	[%rd10+16], %fd165;
$L__BB0_18:
	ret;

}


// ===== COMPILED SASS (sm_100) =====

	.target	sm_100

	.elftype	@"ET_EXEC"


//--------------------- .note.nv.tkinfo           --------------------------
	.section	.note.nv.tkinfo,"",@"SHT_NOTE"
	.sectionflags	@"SHF_NOTE_NV_TKINFO"
	.tkinfo
        /*0018*/ 	.word	0x00000002
        /*0030*/ 	.string	""
        /*0030*/ 	.string	"ptxas"
        /*0030*/ 	.string	"Cuda compilation tools, release 13.0, V13.0.88"
        /*0030*/ 	.string	"Build cuda_13.0.r13.0/compiler.36424714_0"
        /*0030*/ 	.string	"-arch sm_100 -m 64 "



//--------------------- .note.nv.cuinfo           --------------------------
	.section	.note.nv.cuinfo,"",@"SHT_NOTE"
	.sectionflags	@"SHF_NOTE_NV_CUINFO"
        /*0018*/ 	.short	0x0002
        /*001a*/ 	.short	0x0064
        /*001c*/ 	.short	0x0082
	.zero		2


//--------------------- .nv.info                  --------------------------
	.section	.nv.info,"",@"SHT_CUDA_INFO"
	.align	4


	//----- nvinfo : EIATTR_REGCOUNT
	.align		4
        /*0000*/ 	.byte	0x04, 0x2f
        /*0002*/ 	.short	(.L_1 - .L_0)
	.align		4
.L_0:
        /*0004*/ 	.word	index@(_Z19computeForcesKerneliPK7double3PS_)
        /*0008*/ 	.word	0x00000028


	//----- nvinfo : EIATTR_FRAME_SIZE
	.align		4
.L_1:
        /*000c*/ 	.byte	0x04, 0x11
        /*000e*/ 	.short	(.L_3 - .L_2)
	.align		4
.L_2:
        /*0010*/ 	.word	index@($__internal_0_$__cuda_sm20_drsqrt_f64_slowpath_v2)
        /*0014*/ 	.word	0x00000000


	//----- nvinfo : EIATTR_FRAME_SIZE
	.align		4
.L_3:
        /*0018*/ 	.byte	0x04, 0x11
        /*001a*/ 	.short	(.L_5 - .L_4)
	.align		4
.L_4:
        /*001c*/ 	.word	index@(_Z19computeForcesKerneliPK7double3PS_)
        /*0020*/ 	.word	0x00000000


	//----- nvinfo : EIATTR_MIN_STACK_SIZE
	.align		4
.L_5:
        /*0024*/ 	.byte	0x04, 0x12
        /*0026*/ 	.short	(.L_7 - .L_6)
	.align		4
.L_6:
        /*0028*/ 	.word	index@(_Z19computeForcesKerneliPK7double3PS_)
        /*002c*/ 	.word	0x00000000
.L_7:


//--------------------- .nv.compat                --------------------------
	.section	.nv.compat,"",@"SHT_CUDA_COMPAT_INFO"
	.align	4
        /*0000*/ 	.byte	0x02, 0x09, 0x00, 0x00, 0x02, 0x02, 0x01, 0x00, 0x02, 0x05, 0x05, 0x00, 0x03, 0x07, 0x01, 0x01
        /*0010*/ 	.byte	0x02, 0x03, 0x00, 0x00, 0x02, 0x06, 0x01, 0x00, 0x04, 0x0b, 0x08, 0x00, 0x01, 0x00, 0x00, 0x00
        /*0020*/ 	.byte	0x00, 0x00, 0x00, 0x00


//--------------------- .nv.info._Z19computeForcesKerneliPK7double3PS_ --------------------------
	.section	.nv.info._Z19computeForcesKerneliPK7double3PS_,"",@"SHT_CUDA_INFO"
	.sectionflags	@""
	.align	4


	//----- nvinfo : EIATTR_CUDA_API_VERSION
	.align		4
        /*0000*/ 	.byte	0x04, 0x37
        /*0002*/ 	.short	(.L_9 - .L_8)
.L_8:
        /*0004*/ 	.word	0x00000082


	//----- nvinfo : EIATTR_KPARAM_INFO
	.align		4
.L_9:
        /*0008*/ 	.byte	0x04, 0x17
        /*000a*/ 	.short	(.L_11 - .L_10)
.L_10:
        /*000c*/ 	.word	0x00000000
        /*0010*/ 	.short	0x0002
        /*0012*/ 	.short	0x0010
        /*0014*/ 	.byte	0x00, 0xf5, 0x21, 0x00


	//----- nvinfo : EIATTR_KPARAM_INFO
	.align		4
.L_11:
        /*0018*/ 	.byte	0x04, 0x17
        /*001a*/ 	.short	(.L_13 - .L_12)
.L_12:
        /*001c*/ 	.word	0x00000000
        /*0020*/ 	.short	0x0001
        /*0022*/ 	.short	0x0008
        /*0024*/ 	.byte	0x00, 0xf5, 0x21, 0x00


	//----- nvinfo : EIATTR_KPARAM_INFO
	.align		4
.L_13:
        /*0028*/ 	.byte	0x04, 0x17
        /*002a*/ 	.short	(.L_15 - .L_14)
.L_14:
        /*002c*/ 	.word	0x00000000
        /*0030*/ 	.short	0x0000
        /*0032*/ 	.short	0x0000
        /*0034*/ 	.byte	0x00, 0xf0, 0x11, 0x00


	//----- nvinfo : EIATTR_SPARSE_MMA_MASK
	.align		4
.L_15:
        /*0038*/ 	.byte	0x03, 0x50
        /*003a*/ 	.short	0x0000


	//----- nvinfo : EIATTR_MAXREG_COUNT
	.align		4
        /*003c*/ 	.byte	0x03, 0x1b
        /*003e*/ 	.short	0x00ff


	//----- nvinfo : EIATTR_NUM_BARRIERS
	.align		4
        /*0040*/ 	.byte	0x02, 0x4c
        /*0042*/ 	.byte	0x01
	.zero		1


	//----- nvinfo : EIATTR_MERCURY_ISA_VERSION
	.align		4
        /*0044*/ 	.byte	0x03, 0x5f
        /*0046*/ 	.short	0x0101


	//----- nvinfo : EIATTR_VRC_CTA_INIT_COUNT
	.align		4
        /*0048*/ 	.byte	0x02, 0x4a
	.zero		1
	.zero		1


	//----- nvinfo : EIATTR_EXIT_INSTR_OFFSETS
	.align		4
        /*004c*/ 	.byte	0x04, 0x1c
        /*004e*/ 	.short	(.L_17 - .L_16)


	//   ....[0]....
.L_16:
        /*0050*/ 	.word	0x000013f0


	//   ....[1]....
        /*0054*/ 	.word	0x00001470


	//----- nvinfo : EIATTR_CRS_STACK_SIZE
	.align		4
.L_17:
        /*0058*/ 	.byte	0x04, 0x1e
        /*005a*/ 	.short	(.L_19 - .L_18)
.L_18:
        /*005c*/ 	.word	0x00000000


	//----- nvinfo : EIATTR_CBANK_PARAM_SIZE
	.align		4
.L_19:
        /*0060*/ 	.byte	0x03, 0x19
        /*0062*/ 	.short	0x0018


	//----- nvinfo : EIATTR_PARAM_CBANK
	.align		4
        /*0064*/ 	.byte	0x04, 0x0a
        /*0066*/ 	.short	(.L_21 - .L_20)
	.align		4
.L_20:
        /*0068*/ 	.word	index@(.nv.constant0._Z19computeForcesKerneliPK7double3PS_)
        /*006c*/ 	.short	0x0380
        /*006e*/ 	.short	0x0018


	//----- nvinfo : EIATTR_SW_WAR
	.align		4
.L_21:
        /*0070*/ 	.byte	0x04, 0x36
        /*0072*/ 	.short	(.L_23 - .L_22)
.L_22:
        /*0074*/ 	.word	0x00000008
.L_23:


//--------------------- .nv.callgraph             --------------------------
	.section	.nv.callgraph,"",@"SHT_CUDA_CALLGRAPH"
	.align	4
	.sectionentsize	8
	.align		4
        /*0000*/ 	.word	0x00000000
	.align		4
        /*0004*/ 	.word	0xffffffff
	.align		4
        /*0008*/ 	.word	0x00000000
	.align		4
        /*000c*/ 	.word	0xfffffffe
	.align		4
        /*0010*/ 	.word	0x00000000
	.align		4
        /*0014*/ 	.word	0xfffffffd
	.align		4
        /*0018*/ 	.word	0x00000000
	.align		4
        /*001c*/ 	.word	0xfffffffc


//--------------------- .text._Z19computeForcesKerneliPK7double3PS_ --------------------------
	.section	.text._Z19computeForcesKerneliPK7double3PS_,"ax",@progbits
	.align	128
        .global         _Z19computeForcesKerneliPK7double3PS_
        .type           _Z19computeForcesKerneliPK7double3PS_,@function
        .size           _Z19computeForcesKerneliPK7double3PS_,(.L_x_25 - _Z19computeForcesKerneliPK7double3PS_)
        .other          _Z19computeForcesKerneliPK7double3PS_,@"STO_CUDA_ENTRY STV_DEFAULT"
_Z19computeForcesKerneliPK7double3PS_:
.text._Z19computeForcesKerneliPK7double3PS_:
[----:B------:R-:W-:Y:S01]  /*0000*/  LDC R1, c[0x0][0x37c] ;  /* 0x0000df00ff017b82 */ /* 0x000fe20000000800 */
[----:B------:R-:W0:Y:S01]  /*0010*/  S2R R2, SR_TID.X ;  /* 0x0000000000027919 */ /* 0x000e220000002100 */
[----:B------:R-:W0:Y:S01]  /*0020*/  LDCU UR12, c[0x0][0x360] ;  /* 0x00006c00ff0c77ac */ /* 0x000e220008000800 */
[----:B------:R-:W-:Y:S02]  /*0030*/  CS2R R4, SRZ ;  /* 0x0000000000047805 */ /* 0x000fe4000001ff00 */
[----:B------:R-:W-:Y:S01]  /*0040*/  CS2R R6, SRZ ;  /* 0x0000000000067805 */ /* 0x000fe2000001ff00 */
[----:B------:R-:W0:Y:S01]  /*0050*/  S2R R3, SR_CTAID.X ;  /* 0x0000000000037919 */ /* 0x000e220000002500 */
[----:B------:R-:W1:Y:S01]  /*0060*/  LDCU UR5, c[0x0][0x380] ;  /* 0x00007000ff0577ac */ /* 0x000e620008000800 */
[----:B------:R-:W-:Y:S01]  /*0070*/  CS2R R22, SRZ ;  /* 0x0000000000167805 */ /* 0x000fe2000001ff00 */
[----:B------:R-:W2:Y:S01]  /*0080*/  LDCU.64 UR10, c[0x0][0x358] ;  /* 0x00006b00ff0a77ac */ /* 0x000ea20008000a00 */
[----:B-1----:R-:W-:Y:S01]  /*0090*/  USHF.R.S32.HI UR13, URZ, 0x1f, UR5 ;  /* 0x0000001fff0d7899 */ /* 0x002fe20008011405 */
[----:B0-----:R-:W-:-:S05]  /*00a0*/  IMAD R0, R3, UR12, R2 ;  /* 0x0000000c03007c24 */ /* 0x001fca000f8e0202 */
[----:B------:R-:W-:-:S04]  /*00b0*/  ISETP.GE.U32.AND P0, PT, R0, UR5, PT ;  /* 0x0000000500007c0c */ /* 0x000fc8000bf06070 */
[----:B------:R-:W-:-:S13]  /*00c0*/  ISETP.GE.U32.AND.EX P0, PT, RZ, UR13, PT, P0 ;  /* 0x0000000dff007c0c */ /* 0x000fda000bf06100 */
[----:B------:R-:W0:Y:S01]  /*00d0*/  @!P0 LDC.64 R12, c[0x0][0x388] ;  /* 0x0000e200ff0c8b82 */ /* 0x000e220000000a00 */
[----:B------:R-:W-:Y:S02]  /*00e0*/  @!P0 IMAD.MOV.U32 R3, RZ, RZ, RZ ;  /* 0x000000ffff038224 */ /* 0x000fe400078e00ff */
[----:B0-----:R-:W-:-:S04]  /*00f0*/  @!P0 IMAD.WIDE.U32 R12, R0, 0x18, R12 ;  /* 0x00000018000c8825 */ /* 0x001fc800078e000c */
[----:B------:R-:W-:-:S05]  /*0100*/  @!P0 IMAD.IADD R13, R13, 0x1, R3 ;  /* 0x000000010d0d8824 */ /* 0x000fca00078e0203 */
[----:B--2---:R0:W5:Y:S04]  /*0110*/  @!P0 LDG.E.64 R4, desc[UR10][R12.64] ;  /* 0x0000000a0c048981 */ /* 0x004168000c1e1b00 */
[----:B------:R0:W5:Y:S04]  /*0120*/  @!P0 LDG.E.64 R6, desc[UR10][R12.64+0x8] ;  /* 0x0000080a0c068981 */ /* 0x000168000c1e1b00 */
[----:B------:R0:W5:Y:S01]  /*0130*/  @!P0 LDG.E.64 R22, desc[UR10][R12.64+0x10] ;  /* 0x0000100a0c168981 */ /* 0x000162000c1e1b00 */
[----:B------:R-:W-:Y:S01]  /*0140*/  UISETP.GE.AND UP0, UPT, UR5, 0x1, UPT ;  /* 0x000000010500788c */ /* 0x000fe2000bf06270 */
[----:B------:R-:W-:-:S02]  /*0150*/  CS2R R8, SRZ ;  /* 0x0000000000087805 */ /* 0x000fc4000001ff00 */
[----:B------:R-:W-:Y:S02]  /*0160*/  CS2R R10, SRZ ;  /* 0x00000000000a7805 */ /* 0x000fe4000001ff00 */
[----:B------:R-:W-:-:S04]  /*0170*/  CS2R R20, SRZ ;  /* 0x0000000000147805 */ /* 0x000fc8000001ff00 */
[----:B0-----:R-:W-:Y:S05]  /*0180*/  BRA.U !UP0, `(.L_x_0) ;  /* 0x0000001108907547 */ /* 0x001fea000b800000 */
[----:B------:R-:W-:Y:S02]  /*0190*/  CS2R R20, SRZ ;  /* 0x0000000000147805 */ /* 0x000fe4000001ff00 */
[----:B------:R-:W-:Y:S02]  /*01a0*/  CS2R R10, SRZ ;  /* 0x00000000000a7805 */ /* 0x000fe4000001ff00 */
[----:B------:R-:W-:Y:S01]  /*01b0*/  CS2R R8, SRZ ;  /* 0x0000000000087805 */ /* 0x000fe2000001ff00 */
[----:B------:R-:W0:Y:S01]  /*01c0*/  LDCU UR9, c[0x0][0x380] ;  /* 0x00007000ff0977ac */ /* 0x000e220008000800 */
[----:B------:R-:W-:-:S05]  /*01d0*/  UMOV UR4, URZ ;  /* 0x000000ff00047c82 */ /* 0x000fca0008000000 */
.L_x_19:
[----:B-1----:R-:W1:Y:S01]  /*01e0*/  LDCU UR5, c[0x0][0x380] ;  /* 0x00007000ff0577ac */ /* 0x002e620008000800 */
[----:B------:R-:W-:-:S05]  /*01f0*/  VIADD R3, R2, UR4 ;  /* 0x0000000402037c36 */ /* 0x000fca0008000000 */
[----:B-1----:R-:W-:-:S13]  /*0200*/  ISETP.GE.U32.AND P0, PT, R3, UR5, PT ;  /* 0x0000000503007c0c */ /* 0x002fda000bf06070 */
[----:B------:R-:W1:Y:S02]  /*0210*/  @!P0 LDC.64 R12, c[0x0][0x388] ;  /* 0x0000e200ff0c8b82 */ /* 0x000e640000000a00 */
[----:B-1----:R-:W-:-:S05]  /*0220*/  @!P0 IMAD.WIDE.U32 R12, R3, 0x18, R12 ;  /* 0x00000018030c8825 */ /* 0x002fca00078e000c */
[----:B------:R-:W2:Y:S04]  /*0230*/  @!P0 LDG.E.64 R14, desc[UR10][R12.64] ;  /* 0x0000000a0c0e8981 */ /* 0x000ea8000c1e1b00 */
[----:B------:R-:W3:Y:S04]  /*0240*/  @!P0 LDG.E.64 R16, desc[UR10][R12.64+0x8] ;  /* 0x0000080a0c108981 */ /* 0x000ee8000c1e1b00 */
[----:B------:R-:W4:Y:S01]  /*0250*/  @!P0 LDG.E.64 R18, desc[UR10][R12.64+0x10] ;  /* 0x0000100a0c128981 */ /* 0x000f22000c1e1b00 */
[----:B------:R-:W-:Y:S01]  /*0260*/  @!P0 MOV R3, 0x400 ;  /* 0x0000040000038802 */ /* 0x000fe20000000f00 */
[----:B------:R-:W-:Y:S01]  /*0270*/  UISETP.NE.AND UP0, UPT, UR4, UR5, UPT ;  /* 0x000000050400728c */ /* 0x000fe2000bf05270 */
[----:B------:R-:W1:Y:S02]  /*0280*/  @!P0 S2R R24, SR_CgaCtaId ;  /* 0x0000000000188919 */ /* 0x000e640000008800 */
[----:B-1----:R-:W-:-:S05]  /*0290*/  @!P0 LEA R3, R24, R3, 0x18 ;  /* 0x0000000318038211 */ /* 0x002fca00078ec0ff */
[----:B------:R-:W-:-:S05]  /*02a0*/  @!P0 IMAD R3, R2, 0x18, R3 ;  /* 0x0000001802038824 */ /* 0x000fca00078e0203 */
[----:B--2---:R1:W-:Y:S04]  /*02b0*/  @!P0 STS.64 [R3], R14 ;  /* 0x0000000e03008388 */ /* 0x0043e80000000a00 */
[----:B---3--:R1:W-:Y:S04]  /*02c0*/  @!P0 STS.64 [R3+0x8], R16 ;  /* 0x0000081003008388 */ /* 0x0083e80000000a00 */
[----:B----4-:R1:W-:Y:S01]  /*02d0*/  @!P0 STS.64 [R3+0x10], R18 ;  /* 0x0000101203008388 */ /* 0x0103e20000000a00 */
[----:B------:R-:W-:Y:S06]  /*02e0*/  BAR.SYNC.DEFER_BLOCKING 0x0 ;  /* 0x0000000000007b1d */ /* 0x000fec0000010000 */
[----:B------:R-:W-:Y:S05]  /*02f0*/  BRA.U !UP0, `(.L_x_1) ;  /* 0x00000011081c7547 */ /* 0x000fea000b800000 */
[----:B0-----:R-:W-:-:S04]  /*0300*/  UISETP.LT.U32.AND UP0, UPT, UR12, UR9, UPT ;  /* 0x000000090c00728c */ /* 0x001fc8000bf01070 */
[----:B------:R-:W-:-:S04]  /*0310*/  USEL UR5, UR12, UR9, UP0 ;  /* 0x000000090c057287 */ /* 0x000fc80008000000 */
[----:B------:R-:W-:-:S04]  /*0320*/  UISETP.LT.U32.AND UP0, UPT, UR5, 0x1, UPT ;  /* 0x000000010500788c */ /* 0x000fc8000bf01070 */
[----:B------:R-:W-:Y:S02]  /*0330*/  USEL UR8, UR5, 0x1, !UP0 ;  /* 0x0000000105087887 */ /* 0x000fe4000c000000 */
[----:B------:R-:W-:-:S03]  /*0340*/  UISETP.GE.U32.AND UP0, UPT, UR5, 0x4, UPT ;  /* 0x000000040500788c */ /* 0x000fc6000bf06070 */
[----:B------:R-:W-:-:S06]  /*0350*/  UMOV UR5, URZ ;  /* 0x000000ff00057c82 */ /* 0x000fcc0008000000 */
[----:B------:R-:W-:Y:S05]  /*0360*/  BRA.U !UP0, `(.L_x_2) ;  /* 0x0000000908347547 */ /* 0x000fea000b800000 */
[----:B------:R-:W0:Y:S01]  /*0370*/  S2UR UR7, SR_CgaCtaId ;  /* 0x00000000000779c3 */ /* 0x000e220000008800 */
[----:B------:R-:W-:Y:S01]  /*0380*/  UMOV UR6, 0x400 ;  /* 0x0000040000067882 */ /* 0x000fe20000000000 */
[----:B------:R-:W-:Y:S02]  /*0390*/  ULOP3.LUT UR5, UR8, 0xfffffffc, URZ, 0xc0, !UPT ;  /* 0xfffffffc08057892 */ /* 0x000fe4000f8ec0ff */
[----:B0-----:R-:W-:Y:S02]  /*03a0*/  ULEA UR6, UR7, UR6, 0x18 ;  /* 0x0000000607067291 */ /* 0x001fe4000f8ec0ff */
[----:B------:R-:W-:Y:S02]  /*03b0*/  UIADD3 UR7, UPT, UPT, -UR5, URZ, URZ ;  /* 0x000000ff05077290 */ /* 0x000fe4000fffe1ff */
[----:B------:R-:W-:-:S12]  /*03c0*/  UIADD3 UR6, UPT, UPT, UR6, 0x30, URZ ;  /* 0x0000003006067890 */ /* 0x000fd8000fffe0ff */
.L_x_11:
[----:B-1----:R-:W0:Y:S01]  /*03d0*/  LDS.128 R16, [UR6+-0x30] ;  /* 0xffffd006ff107984 */ /* 0x002e220008000c00 */
[----:B------:R-:W-:Y:S01]  /*03e0*/  UMOV UR14, 0x6a3f9475 ;  /* 0x6a3f9475000e7882 */ /* 0x000fe20000000000 */
[----:B------:R-:W-:Y:S01]  /*03f0*/  UMOV UR15, 0x20ca2fe7 ;  /* 0x20ca2fe7000f7882 */ /* 0x000fe20000000000 */
[----:B------:R-:W-:Y:S01]  /*0400*/  MOV R34, RZ ;  /* 0x000000ff00227202 */ /* 0x000fe20000000f00 */
[----:B------:R-:W1:Y:S01]  /*0410*/  LDS.128 R12, [UR6+-0x20] ;  /* 0xffffe006ff0c7984 */ /* 0x000e620008000c00 */
[----:B------:R-:W-:Y:S01]  /*0420*/  ULOP3.LUT UR5, UR8, 0x7fc, URZ, 0xc0, !UPT ;  /* 0x000007fc08057892 */ /* 0x000fe2000f8ec0ff */
[----:B------:R-:W-:Y:S01]  /*0430*/  BSSY.RECONVERGENT B0, `(.L_x_3) ;  /* 0x0000016000007945 */ /* 0x000fe20003800200 */
[----:B0----5:R-:W-:Y:S02]  /*0440*/  DADD R24, R16, -R4 ;  /* 0x0000000010187229 */ /* 0x021fe40000000804 */
[----:B------:R-:W-:Y:S02]  /*0450*/  DADD R28, R18, -R6 ;  /* 0x00000000121c7229 */ /* 0x000fe40000000806 */
[----:B-1----:R-:W-:Y:S01]  /*0460*/  DADD R30, R12, -R22 ;  /* 0x000000000c1e7229 */ /* 0x002fe20000000816 */
[----:B------:R-:W-:-:S02]  /*0470*/  IMAD.MOV.U32 R18, RZ, RZ, 0x0 ;  /* 0x00000000ff127424 */ /* 0x000fc400078e00ff */
[----:B------:R-:W-:Y:S01]  /*0480*/  IMAD.MOV.U32 R19, RZ, RZ, 0x3fd80000 ;  /* 0x3fd80000ff137424 */ /* 0x000fe200078e00ff */
[----:B------:R-:W-:-:S08]  /*0490*/  DFMA R16, R24, R24, UR14 ;  /* 0x0000000e18107e2b */ /* 0x000fd00008000018 */
[----:B------:R-:W-:-:S08]  /*04a0*/  DFMA R16, R28, R28, R16 ;  /* 0x0000001c1c10722b */ /* 0x000fd00000000010 */
[----:B------:R-:W-:-:S06]  /*04b0*/  DFMA R16, R30, R30, R16 ;  /* 0x0000001e1e10722b */ /* 0x000fcc0000000010 */
[----:B------:R-:W0:Y:S04]  /*04c0*/  MUFU.RSQ64H R35, R17 ;  /* 0x0000001100237308 */ /* 0x000e280000001c00 */
[----:B------:R-:W-:-:S05]  /*04d0*/  VIADD R3, R17, 0xfff00000 ;  /* 0xfff0000011037836 */ /* 0x000fca0000000000 */
[----:B------:R-:W-:Y:S01]  /*04e0*/  ISETP.GE.U32.AND P0, PT, R3, 0x7fe00000, PT ;  /* 0x7fe000000300780c */ /* 0x000fe20003f06070 */
[----:B0-----:R-:W-:-:S08]  /*04f0*/  DMUL R12, R34, R34 ;  /* 0x00000022220c7228 */ /* 0x001fd00000000000 */
[----:B------:R-:W-:-:S08]  /*0500*/  DFMA R12, R16, -R12, 1 ;  /* 0x3ff00000100c742b */ /* 0x000fd0000000080c */
[----:B------:R-:W-:Y:S02]  /*0510*/  DFMA R18, R12, R18, 0.5 ;  /* 0x3fe000000c12742b */ /* 0x000fe40000000012 */
[----:B------:R-:W-:-:S08]  /*0520*/  DMUL R12, R34, R12 ;  /* 0x0000000c220c7228 */ /* 0x000fd00000000000 */
[----:B------:R-:W-:Y:S01]  /*0530*/  DFMA R34, R18, R12, R34 ;  /* 0x0000000c1222722b */ /* 0x000fe20000000022 */
[----:B------:R-:W-:Y:S10]  /*0540*/  @!P0 BRA `(.L_x_4) ;  /* 0x0000000000108947 */ /* 0x000ff40003800000 */
[----:B------:R-:W-:-:S07]  /*0550*/  MOV R32, 0x570 ;  /* 0x0000057000207802 */ /* 0x000fce0000000f00 */
[----:B------:R-:W-:Y:S05]  /*0560*/  CALL.REL.NOINC `($__internal_0_$__cuda_sm20_drsqrt_f64_slowpath_v2) ;  /* 0x0000000c00c47944 */ /* 0x000fea0003c00000 */
[----:B------:R-:W-:Y:S01]  /*0570*/  MOV R34, R16 ;  /* 0x0000001000227202 */ /* 0x000fe20000000f00 */
[----:B------:R-:W-:-:S07]  /*0580*/  IMAD.MOV.U32 R35, RZ, RZ, R3 ;  /* 0x000000ffff237224 */ /* 0x000fce00078e0003 */
.L_x_4:
[----:B------:R-:W-:Y:S05]  /*0590*/  BSYNC.RECONVERGENT B0 ;  /* 0x0000000000007941 */ /* 0x000fea0003800200 */
.L_x_3:
[----:B------:R-:W0:Y:S01]  /*05a0*/  LDS.128 R16, [UR6+-0x10] ;  /* 0xfffff006ff107984 */ /* 0x000e220008000c00 */
[----:B------:R-:W-:Y:S01]  /*05b0*/  DADD R14, R14, -R4 ;  /* 0x000000000e0e7229 */ /* 0x000fe20000000804 */
[----:B------:R-:W-:Y:S01]  /*05c0*/  UMOV UR14, 0x6a3f9475 ;  /* 0x6a3f9475000e7882 */ /* 0x000fe20000000000 */
[----:B------:R-:W-:Y:S01]  /*05d0*/  UMOV UR15, 0x20ca2fe7 ;  /* 0x20ca2fe7000f7882 */ /* 0x000fe20000000000 */
[----:B------:R-:W-:Y:S05]  /*05e0*/  BSSY.RECONVERGENT B0, `(.L_x_5) ;  /* 0x000001b000007945 */ /* 0x000fea0003800200 */
[----:B------:R-:W-:Y:S02]  /*05f0*/  DFMA R32, R14, R14, UR14 ;  /* 0x0000000e0e207e2b */ /* 0x000fe4000800000e */
[----:B0-----:R-:W-:-:S02]  /*0600*/  DADD R12, R16, -R6 ;  /* 0x00000000100c7229 */ /* 0x001fc40000000806 */
[----:B------:R-:W-:Y:S02]  /*0610*/  DADD R26, R18, -R22 ;  /* 0x00000000121a7229 */ /* 0x000fe40000000816 */
[----:B------:R-:W-:-:S04]  /*0620*/  DMUL R18, R34, R34 ;  /* 0x0000002222127228 */ /* 0x000fc80000000000 */
[----:B------:R-:W-:Y:S01]  /*0630*/  DFMA R16, R12, R12, R32 ;  /* 0x0000000c0c10722b */ /* 0x000fe20000000020 */
[----:B------:R-:W-:-:S03]  /*0640*/  IMAD.MOV.U32 R32, RZ, RZ, RZ ;  /* 0x000000ffff207224 */ /* 0x000fc600078e00ff */
[----:B------:R-:W-:-:S04]  /*0650*/  DMUL R34, R18, R34 ;  /* 0x0000002212227228 */ /* 0x000fc80000000000 */
[----:B------:R-:W-:-:S04]  /*0660*/  DFMA R16, R26, R26, R16 ;  /* 0x0000001a1a10722b */ /* 0x000fc80000000010 */
[-C--:B------:R-:W-:Y:S02]  /*0670*/  DFMA R28, R28, R34.reuse, R10 ;  /* 0x000000221c1c722b */ /* 0x080fe4000000000a */
[----:B------:R-:W0:Y:S01]  /*0680*/  MUFU.RSQ64H R33, R17 ;  /* 0x0000001100217308 */ /* 0x000e220000001c00 */
[-C--:B------:R-:W-:Y:S02]  /*0690*/  DFMA R30, R30, R34.reuse, R8 ;  /* 0x000000221e1e722b */ /* 0x080fe40000000008 */
[----:B------:R-:W-:Y:S01]  /*06a0*/  DFMA R20, R24, R34, R20 ;  /* 0x000000221814722b */ /* 0x000fe20000000014 */
[----:B------:R-:W-:-:S05]  /*06b0*/  VIADD R3, R17, 0xfff00000 ;  /* 0xfff0000011037836 */ /* 0x000fca0000000000 */
[----:B------:R-:W-:Y:S01]  /*06c0*/  ISETP.GE.U32.AND P0, PT, R3, 0x7fe00000, PT ;  /* 0x7fe000000300780c */ /* 0x000fe20003f06070 */
[----:B0-----:R-:W-:-:S08]  /*06d0*/  DMUL R18, R32, R32 ;  /* 0x0000002020127228 */ /* 0x001fd00000000000 */
[----:B------:R-:W-:Y:S01]  /*06e0*/  DFMA R10, R16, -R18, 1 ;  /* 0x3ff00000100a742b */ /* 0x000fe20000000812 */
[----:B------:R-:W-:Y:S01]  /*06f0*/  IMAD.MOV.U32 R18, RZ, RZ, 0x0 ;  /* 0x00000000ff127424 */ /* 0x000fe200078e00ff */
[----:B------:R-:W-:-:S06]  /*0700*/  MOV R19, 0x3fd80000 ;  /* 0x3fd8000000137802 */ /* 0x000fcc0000000f00 */
[----:B------:R-:W-:Y:S02]  /*0710*/  DFMA R8, R10, R18, 0.5 ;  /* 0x3fe000000a08742b */ /* 0x000fe40000000012 */
[----:B------:R-:W-:-:S08]  /*0720*/  DMUL R10, R32, R10 ;  /* 0x0000000a200a7228 */ /* 0x000fd00000000000 */
[----:B------:R-:W-:Y:S01]  /*0730*/  DFMA R32, R8, R10, R32 ;  /* 0x0000000a0820722b */ /* 0x000fe20000000020 */
[----:B------:R-:W-:Y:S10]  /*0740*/  @!P0 BRA `(.L_x_6) ;  /* 0x0000000000108947 */ /* 0x000ff40003800000 */
[----:B------:R-:W-:-:S07]  /*0750*/  MOV R32, 0x770 ;  /* 0x0000077000207802 */ /* 0x000fce0000000f00 */
[----:B------:R-:W-:Y:S05]  /*0760*/  CALL.REL.NOINC `($__internal_0_$__cuda_sm20_drsqrt_f64_slowpath_v2) ;  /* 0x0000000c00447944 */ /* 0x000fea0003c00000 */
[----:B------:R-:W-:Y:S02]  /*0770*/  IMAD.MOV.U32 R32, RZ, RZ, R16 ;  /* 0x000000ffff207224 */ /* 0x000fe400078e0010 */
[----:B------:R-:W-:-:S07]  /*0780*/  IMAD.MOV.U32 R33, RZ, RZ, R3 ;  /* 0x000000ffff217224 */ /* 0x000fce00078e0003 */
.L_x_6:
[----:B------:R-:W-:Y:S05]  /*0790*/  BSYNC.RECONVERGENT B0 ;  /* 0x0000000000007941 */ /* 0x000fea0003800200 */
.L_x_5:
[----:B------:R-:W0:Y:S01]  /*07a0*/  LDS.128 R8, [UR6] ;  /* 0x00000006ff087984 */ /* 0x000e220008000c00 */
[----:B------:R-:W-:Y:S01]  /*07b0*/  UMOV UR14, 0x6a3f9475 ;  /* 0x6a3f9475000e7882 */ /* 0x000fe20000000000 */
[----:B------:R-:W-:Y:S01]  /*07c0*/  UMOV UR15, 0x20ca2fe7 ;  /* 0x20ca2fe7000f7882 */ /* 0x000fe20000000000 */
[----:B------:R-:W-:Y:S01]  /*07d0*/  BSSY.RECONVERGENT B0, `(.L_x_7) ;  /* 0x000001d000007945 */ /* 0x000fe20003800200 */
[----:B------:R-:W1:Y:S01]  /*07e0*/  LDS.128 R16, [UR6+0x10] ;  /* 0x00001006ff107984 */ /* 0x000e620008000c00 */
[----:B0-----:R-:W-:Y:S02]  /*07f0*/  DADD R8, R8, -R4 ;  /* 0x0000000008087229 */ /* 0x001fe40000000804 */
[----:B------:R-:W-:Y:S02]  /*0800*/  DADD R10, R10, -R6 ;  /* 0x000000000a0a7229 */ /* 0x000fe40000000806 */
[----:B-1----:R-:W-:-:S04]  /*0810*/  DADD R24, R16, -R22 ;  /* 0x0000000010187229 */ /* 0x002fc80000000816 */
[----:B------:R-:W-:-:S08]  /*0820*/  DFMA R34, R8, R8, UR14 ;  /* 0x0000000e08227e2b */ /* 0x000fd00008000008 */
[----:B------:R-:W-:Y:S02]  /*0830*/  DFMA R16, R10, R10, R34 ;  /* 0x0000000a0a10722b */ /* 0x000fe40000000022 */
[----:B------:R-:W-:-:S06]  /*0840*/  DMUL R34, R32, R32 ;  /* 0x0000002020227228 */ /* 0x000fcc0000000000 */
[----:B------:R-:W-:Y:S02]  /*0850*/  DFMA R16, R24, R24, R16 ;  /* 0x000000181810722b */ /* 0x000fe40000000010 */
[----:B------:R-:W-:Y:S01]  /*0860*/  DMUL R34, R34, R32 ;  /* 0x0000002022227228 */ /* 0x000fe20000000000 */
[----:B------:R-:W-:-:S03]  /*0870*/  MOV R32, RZ ;  /* 0x000000ff00207202 */ /* 0x000fc60000000f00 */
[----:B------:R-:W0:Y:S04]  /*0880*/  MUFU.RSQ64H R33, R17 ;  /* 0x0000001100217308 */ /* 0x000e280000001c00 */
[-C--:B------:R-:W-:Y:S01]  /*0890*/  DFMA R28, R12, R34.reuse, R28 ;  /* 0x000000220c1c722b */ /* 0x080fe2000000001c */
[----:B------:R-:W-:Y:S01]  /*08a0*/  VIADD R3, R17, 0xfff00000 ;  /* 0xfff0000011037836 */ /* 0x000fe20000000000 */
[-C--:B------:R-:W-:Y:S01]  /*08b0*/  DFMA R30, R26, R34.reuse, R30 ;  /* 0x000000221a1e722b */ /* 0x080fe2000000001e */
[----:B------:R-:W-:Y:S01]  /*08c0*/  IMAD.MOV.U32 R26, RZ, RZ, 0x0 ;  /* 0x00000000ff1a7424 */ /* 0x000fe200078e00ff */
[----:B------:R-:W-:Y:S01]  /*08d0*/  DFMA R20, R14, R34, R20 ;  /* 0x000000220e14722b */ /* 0x000fe20000000014 */
[----:B------:R-:W-:Y:S01]  /*08e0*/  IMAD.MOV.U32 R27, RZ, RZ, 0x3fd80000 ;  /* 0x3fd80000ff1b7424 */ /* 0x000fe200078e00ff */
        /* <DEDUP_REMOVED lines=11> */
.L_x_8:
[----:B------:R-:W-:Y:S05]  /*09a0*/  BSYNC.RECONVERGENT B0 ;  /* 0x0000000000007941 */ /* 0x000fea0003800200 */
.L_x_7:
[----:B------:R-:W0:Y:S01]  /*09b0*/  LDS.128 R12, [UR6+0x20] ;  /* 0x00002006ff0c7984 */ /* 0x000e220008000c00 */
[----:B------:R-:W-:Y:S01]  /*09c0*/  DADD R18, R18, -R4 ;  /* 0x0000000012127229 */ /* 0x000fe20000000804 */
[----:B------:R-:W-:Y:S01]  /*09d0*/  UMOV UR14, 0x6a3f9475 ;  /* 0x6a3f9475000e7882 */ /* 0x000fe20000000000 */
[----:B------:R-:W-:Y:S01]  /*09e0*/  UMOV UR15, 0x20ca2fe7 ;  /* 0x20ca2fe7000f7882 */ /* 0x000fe20000000000 */
[----:B------:R-:W-:Y:S01]  /*09f0*/  DMUL R34, R26, R26 ;  /* 0x0000001a1a227228 */ /* 0x000fe20000000000 */
[----:B------:R-:W-:Y:S01]  /*0a00*/  IMAD.MOV.U32 R32, RZ, RZ, RZ ;  /* 0x000000ffff207224 */ /* 0x000fe200078e00ff */
[----:B------:R-:W-:Y:S03]  /*0a10*/  BSSY.RECONVERGENT B0, `(.L_x_9) ;  /* 0x0000019000007945 */ /* 0x000fe60003800200 */
[----:B------:R-:W-:-:S03]  /*0a20*/  DFMA R16, R18, R18, UR14 ;  /* 0x0000000e12107e2b */ /* 0x000fc60008000012 */
[----:B------:R-:W-:-:S08]  /*0a30*/  DMUL R26, R34, R26 ;  /* 0x0000001a221a7228 */ /* 0x000fd00000000000 */
[-C--:B------:R-:W-:Y:S02]  /*0a40*/  DFMA R20, R8, R26.reuse, R20 ;  /* 0x0000001a0814722b */ /* 0x080fe40000000014 */
[-C--:B------:R-:W-:Y:S01]  /*0a50*/  DFMA R10, R10, R26.reuse, R28 ;  /* 0x0000001a0a0a722b */ /* 0x080fe2000000001c */
[----:B------:R-:W-:Y:S01]  /*0a60*/  IMAD.MOV.U32 R28, RZ, RZ, 0x0 ;  /* 0x00000000ff1c7424 */ /* 0x000fe200078e00ff */
[----:B------:R-:W-:Y:S01]  /*0a70*/  MOV R29, 0x3fd80000 ;  /* 0x3fd80000001d7802 */ /* 0x000fe20000000f00 */
[----:B------:R-:W-:Y:S02]  /*0a80*/  DFMA R30, R24, R26, R30 ;  /* 0x0000001a181e722b */ /* 0x000fe4000000001e */
[----:B0-----:R-:W-:Y:S02]  /*0a90*/  DADD R12, R12, -R6 ;  /* 0x000000000c0c7229 */ /* 0x001fe40000000806 */
[----:B------:R-:W-:-:S06]  /*0aa0*/  DADD R14, R14, -R22 ;  /* 0x000000000e0e7229 */ /* 0x000fcc0000000816 */
        /* <DEDUP_REMOVED lines=15> */
.L_x_10:
[----:B------:R-:W-:Y:S05]  /*0ba0*/  BSYNC.RECONVERGENT B0 ;  /* 0x0000000000007941 */ /* 0x000fea0003800200 */
.L_x_9:
[----:B------:R-:W-:Y:S01]  /*0bb0*/  DMUL R16, R8, R8 ;  /* 0x0000000808107228 */ /* 0x000fe20000000000 */
[----:B------:R-:W-:Y:S02]  /*0bc0*/  UIADD3 UR7, UPT, UPT, UR7, 0x4, URZ ;  /* 0x0000000407077890 */ /* 0x000fe4000fffe0ff */
[----:B------:R-:W-:Y:S02]  /*0bd0*/  UIADD3 UR6, UPT, UPT, UR6, 0x60, URZ ;  /* 0x0000006006067890 */ /* 0x000fe4000fffe0ff */
[----:B------:R-:W-:-:S03]  /*0be0*/  UISETP.NE.AND UP0, UPT, UR7, URZ, UPT ;  /* 0x000000ff0700728c */ /* 0x000fc6000bf05270 */
[----:B------:R-:W-:-:S08]  /*0bf0*/  DMUL R8, R16, R8 ;  /* 0x0000000810087228 */ /* 0x000fd00000000000 */
[-C--:B------:R-:W-:Y:S02]  /*0c00*/  DFMA R20, R18, R8.reuse, R20 ;  /* 0x000000081214722b */ /* 0x080fe40000000014 */
[-C--:B------:R-:W-:Y:S02]  /*0c10*/  DFMA R10, R12, R8.reuse, R10 ;  /* 0x000000080c0a722b */ /* 0x080fe4000000000a */
[----:B------:R-:W-:Y:S01]  /*0c20*/  DFMA R8, R14, R8, R30 ;  /* 0x000000080e08722b */ /* 0x000fe2000000001e */
[----:B------:R-:W-:Y:S10]  /*0c30*/  BRA.U UP0, `(.L_x_11) ;  /* 0xfffffff500e47547 */ /* 0x000ff4000b83ffff */
.L_x_2:
[----:B------:R-:W-:-:S09]  /*0c40*/  ULOP3.LUT UP0, UR6, UR8, 0x3, URZ, 0xc0, !UPT ;  /* 0x0000000308067892 */ /* 0x000fd2000f80c0ff */
[----:B------:R-:W-:Y:S05]  /*0c50*/  BRA.U !UP0, `(.L_x_1) ;  /* 0x0000000508c47547 */ /* 0x000fea000b800000 */
[----:B------:R-:W-:-:S09]  /*0c60*/  UISETP.NE.AND UP0, UPT, UR6, 0x1, UPT ;  /* 0x000000010600788c */ /* 0x000fd2000bf05270 */
[----:B------:R-:W-:Y:S05]  /*0c70*/  BRA.U !UP0, `(.L_x_12) ;  /* 0x00000005081c7547 */ /* 0x000fea000b800000 */
[----:B------:R-:W0:Y:S01]  /*0c80*/  S2UR UR7, SR_CgaCtaId ;  /* 0x00000000000779c3 */ /* 0x000e220000008800 */
[----:B------:R-:W-:Y:S01]  /*0c90*/  UMOV UR6, 0x400 ;  /* 0x0000040000067882 */ /* 0x000fe20000000000 */
[----:B------:R-:W-:Y:S01]  /*0ca0*/  UMOV UR14, 0x6a3f9475 ;  /* 0x6a3f9475000e7882 */ /* 0x000fe20000000000 */
[----:B------:R-:W-:Y:S01]  /*0cb0*/  UMOV UR15, 0x20ca2fe7 ;  /* 0x20ca2fe7000f7882 */ /* 0x000fe20000000000 */
[----:B------:R-:W-:Y:S01]  /*0cc0*/  MOV R32, RZ ;  /* 0x000000ff00207202 */ /* 0x000fe20000000f00 */
[----:B------:R-:W-:Y:S01]  /*0cd0*/  BSSY.RECONVERGENT B0, `(.L_x_13) ;  /* 0x000001a000007945 */ /* 0x000fe20003800200 */
[----:B0-----:R-:W-:-:S04]  /*0ce0*/  ULEA UR6, UR7, UR6, 0x18 ;  /* 0x0000000607067291 */ /* 0x001fc8000f8ec0ff */
[----:B------:R-:W-:-:S09]  /*0cf0*/  UIMAD UR6, UR5, 0x18, UR6 ;  /* 0x00000018050678a4 */ /* 0x000fd2000f8e0206 */
[----:B-1----:R-:W0:Y:S04]  /*0d00*/  LDS.128 R12, [UR6] ;  /* 0x00000006ff0c7984 */ /* 0x002e280008000c00 */
[----:B------:R-:W1:Y:S01]  /*0d10*/  LDS.64 R26, [UR6+0x10] ;  /* 0x00001006ff1a7984 */ /* 0x000e620008000a00 */
[----:B0----5:R-:W-:Y:S02]  /*0d20*/  DADD R18, R12, -R4 ;  /* 0x000000000c127229 */ /* 0x021fe40000000804 */
[----:B------:R-:W-:Y:S02]  /*0d30*/  DADD R28, -R6, R14 ;  /* 0x00000000061c7229 */ /* 0x000fe4000000010e */
        /* <DEDUP_REMOVED lines=19> */
.L_x_14:
[----:B------:R-:W-:Y:S05]  /*0e70*/  BSYNC.RECONVERGENT B0 ;  /* 0x0000000000007941 */ /* 0x000fea0003800200 */
.L_x_13:
[----:B------:R-:W0:Y:S01]  /*0e80*/  LDS.64 R24, [UR6+0x18] ;  /* 0x00001806ff187984 */ /* 0x000e220008000a00 */
[----:B------:R-:W-:Y:S01]  /*0e90*/  UMOV UR7, 0x20ca2fe7 ;  /* 0x20ca2fe700077882 */ /* 0x000fe20000000000 */
[-C--:B------:R-:W-:Y:S01]  /*0ea0*/  DMUL R34, R32, R32.reuse ;  /* 0x0000002020227228 */ /* 0x080fe20000000000 */
[----:B------:R-:W-:Y:S01]  /*0eb0*/  IMAD.MOV.U32 R30, RZ, RZ, RZ ;  /* 0x000000ffff1e7224 */ /* 0x000fe200078e00ff */
[----:B------:R-:W1:Y:S01]  /*0ec0*/  LDS.128 R12, [UR6+0x20] ;  /* 0x00002006ff0c7984 */ /* 0x000e620008000c00 */
[----:B------:R-:W-:Y:S01]  /*0ed0*/  UMOV UR6, 0x6a3f9475 ;  /* 0x6a3f947500067882 */ /* 0x000fe20000000000 */
[----:B------:R-:W-:Y:S04]  /*0ee0*/  BSSY.RECONVERGENT B0, `(.L_x_15) ;  /* 0x000001a000007945 */ /* 0x000fe80003800200 */
[----:B------:R-:W-:-:S08]  /*0ef0*/  DMUL R32, R34, R32 ;  /* 0x0000002022207228 */ /* 0x000fd00000000000 */
[-C--:B------:R-:W-:Y:S02]  /*0f00*/  DFMA R20, R18, R32.reuse, R20 ;  /* 0x000000201214722b */ /* 0x080fe40000000014 */
[-C--:B------:R-:W-:Y:S01]  /*0f10*/  DFMA R10, R28, R32.reuse, R10 ;  /* 0x000000201c0a722b */ /* 0x080fe2000000000a */
[----:B------:R-:W-:Y:S01]  /*0f20*/  IMAD.MOV.U32 R28, RZ, RZ, 0x0 ;  /* 0x00000000ff1c7424 */ /* 0x000fe200078e00ff */
[----:B------:R-:W-:Y:S01]  /*0f30*/  MOV R29, 0x3fd80000 ;  /* 0x3fd80000001d7802 */ /* 0x000fe20000000f00 */
[----:B------:R-:W-:Y:S02]  /*0f40*/  DFMA R8, R26, R32, R8 ;  /* 0x000000201a08722b */ /* 0x000fe40000000008 */
[----:B0-----:R-:W-:Y:S02]  /*0f50*/  DADD R24, R24, -R4 ;  /* 0x0000000018187229 */ /* 0x001fe40000000804 */
[----:B-1----:R-:W-:Y:S02]  /*0f60*/  DADD R12, R12, -R6 ;  /* 0x000000000c0c7229 */ /* 0x002fe40000000806 */
[----:B------:R-:W-:-:S04]  /*0f70*/  DADD R14, -R22, R14 ;  /* 0x00000000160e7229 */ /* 0x000fc8000000010e */
        /* <DEDUP_REMOVED lines=16> */
.L_x_16:
[----:B------:R-:W-:Y:S05]  /*1080*/  BSYNC.RECONVERGENT B0 ;  /* 0x0000000000007941 */ /* 0x000fea0003800200 */
.L_x_15:
[----:B------:R-:W-:Y:S01]  /*1090*/  DMUL R16, R18, R18 ;  /* 0x0000001212107228 */ /* 0x000fe20000000000 */
[----:B------:R-:W-:-:S07]  /*10a0*/  UIADD3 UR5, UPT, UPT, UR5, 0x2, URZ ;  /* 0x0000000205057890 */ /* 0x000fce000fffe0ff */
[----:B------:R-:W-:-:S08]  /*10b0*/  DMUL R16, R16, R18 ;  /* 0x0000001210107228 */ /* 0x000fd00000000000 */
[-C--:B------:R-:W-:Y:S02]  /*10c0*/  DFMA R20, R24, R16.reuse, R20 ;  /* 0x000000101814722b */ /* 0x080fe40000000014 */
[-C--:B------:R-:W-:Y:S02]  /*10d0*/  DFMA R10, R12, R16.reuse, R10 ;  /* 0x000000100c0a722b */ /* 0x080fe4000000000a */
[----:B------:R-:W-:-:S11]  /*10e0*/  DFMA R8, R14, R16, R8 ;  /* 0x000000100e08722b */ /* 0x000fd60000000008 */
.L_x_12:
[----:B------:R-:W-:-:S04]  /*10f0*/  ULOP3.LUT UR6, UR8, 0x1, URZ, 0xc0, !UPT ;  /* 0x0000000108067892 */ /* 0x000fc8000f8ec0ff */
[----:B------:R-:W-:-:S09]  /*1100*/  UISETP.NE.U32.AND UP0, UPT, UR6, 0x1, UPT ;  /* 0x000000010600788c */ /* 0x000fd2000bf05070 */
[----:B------:R-:W-:Y:S05]  /*1110*/  BRA.U UP0, `(.L_x_1) ;  /* 0x0000000100947547 */ /* 0x000fea000b800000 */
[----:B------:R-:W0:Y:S01]  /*1120*/  S2UR UR7, SR_CgaCtaId ;  /* 0x00000000000779c3 */ /* 0x000e220000008800 */
[----:B------:R-:W-:Y:S01]  /*1130*/  UMOV UR6, 0x400 ;  /* 0x0000040000067882 */ /* 0x000fe20000000000 */
[----:B------:R-:W-:Y:S01]  /*1140*/  IMAD.MOV.U32 R28, RZ, RZ, 0x0 ;  /* 0x00000000ff1c7424 */ /* 0x000fe200078e00ff */
[----:B------:R-:W-:Y:S01]  /*1150*/  BSSY.RECONVERGENT B0, `(.L_x_17) ;  /* 0x000001c000007945 */ /* 0x000fe20003800200 */
[----:B------:R-:W-:Y:S01]  /*1160*/  IMAD.MOV.U32 R29, RZ, RZ, 0x3fd80000 ;  /* 0x3fd80000ff1d7424 */ /* 0x000fe200078e00ff */
[----:B0-----:R-:W-:-:S03]  /*1170*/  ULEA UR6, UR7, UR6, 0x18 ;  /* 0x0000000607067291 */ /* 0x001fc6000f8ec0ff */
[----:B------:R-:W-:Y:S01]  /*1180*/  UMOV UR7, 0x20ca2fe7 ;  /* 0x20ca2fe700077882 */ /* 0x000fe20000000000 */
[----:B------:R-:W-:-:S03]  /*1190*/  UIMAD UR5, UR5, 0x18, UR6 ;  /* 0x00000018050578a4 */ /* 0x000fc6000f8e0206 */
[----:B------:R-:W-:-:S06]  /*11a0*/  UMOV UR6, 0x6a3f9475 ;  /* 0x6a3f947500067882 */ /* 0x000fcc0000000000 */
[----:B-1----:R-:W0:Y:S04]  /*11b0*/  LDS.128 R12, [UR5] ;  /* 0x00000005ff0c7984 */ /* 0x002e280008000c00 */
[----:B------:R-:W1:Y:S01]  /*11c0*/  LDS.64 R16, [UR5+0x10] ;  /* 0x00001005ff107984 */ /* 0x000e620008000a00 */
[----:B0----5:R-:W-:Y:S02]  /*11d0*/  DADD R12, R12, -R4 ;  /* 0x000000000c0c7229 */ /* 0x021fe40000000804 */
[----:B------:R-:W-:Y:S02]  /*11e0*/  DADD R18, -R6, R14 ;  /* 0x0000000006127229 */ /* 0x000fe4000000010e */
[----:B-1----:R-:W-:-:S04]  /*11f0*/  DADD R14, R16, -R22 ;  /* 0x00000000100e7229 */ /* 0x002fc80000000816 */
[----:B------:R-:W-:-:S08]  /*1200*/  DFMA R24, R12, R12, UR6 ;  /* 0x000000060c187e2b */ /* 0x000fd0000800000c */
[----:B------:R-:W-:Y:S01]  /*1210*/  DFMA R16, R18, R18, R24 ;  /* 0x000000121210722b */ /* 0x000fe20000000018 */
[----:B------:R-:W-:-:S07]  /*1220*/  MOV R24, RZ ;  /* 0x000000ff00187202 */ /* 0x000fce0000000f00 */
        /* <DEDUP_REMOVED lines=14> */
.L_x_18:
[----:B------:R-:W-:Y:S05]  /*1310*/  BSYNC.RECONVERGENT B0 ;  /* 0x0000000000007941 */ /* 0x000fea0003800200 */
.L_x_17:
[----:B------:R-:W-:-:S08]  /*1320*/  DMUL R16, R24, R24 ;  /* 0x0000001818107228 */ /* 0x000fd00000000000 */
[----:B------:R-:W-:-:S08]  /*1330*/  DMUL R16, R16, R24 ;  /* 0x0000001810107228 */ /* 0x000fd00000000000 */
[-C--:B------:R-:W-:Y:S02]  /*1340*/  DFMA R20, R12, R16.reuse, R20 ;  /* 0x000000100c14722b */ /* 0x080fe40000000014 */
[-C--:B------:R-:W-:Y:S02]  /*1350*/  DFMA R10, R18, R16.reuse, R10 ;  /* 0x00000010120a722b */ /* 0x080fe4000000000a */
[----:B------:R-:W-:-:S11]  /*1360*/  DFMA R8, R14, R16, R8 ;  /* 0x000000100e08722b */ /* 0x000fd60000000008 */
.L_x_1:
[----:B------:R-:W2:Y:S01]  /*1370*/  LDCU UR5, c[0x0][0x380] ;  /* 0x00007000ff0577ac */ /* 0x000ea20008000800 */
[----:B------:R-:W-:Y:S02]  /*1380*/  UIADD3 UR4, UPT, UPT, UR12, UR4, URZ ;  /* 0x000000040c047290 */ /* 0x000fe4000fffe0ff */
[----:B0-----:R-:W-:Y:S02]  /*1390*/  UIADD3 UR9, UPT, UPT, -UR12, UR9, URZ ;  /* 0x000000090c097290 */ /* 0x001fe4000fffe1ff */
[----:B--2---:R-:W-:Y:S01]  /*13a0*/  UISETP.GE.AND UP0, UPT, UR4, UR5, UPT ;  /* 0x000000050400728c */ /* 0x004fe2000bf06270 */
[----:B------:R-:W-:Y:S08]  /*13b0*/  BAR.SYNC.DEFER_BLOCKING 0x0 ;  /* 0x0000000000007b1d */ /* 0x000ff00000010000 */
[----:B------:R-:W-:Y:S05]  /*13c0*/  BRA.U !UP0, `(.L_x_19) ;  /* 0xffffffed08847547 */ /* 0x000fea000b83ffff */
.L_x_0:
[----:B------:R-:W-:-:S04]  /*13d0*/  ISETP.GE.U32.AND P0, PT, R0, UR5, PT ;  /* 0x0000000500007c0c */ /* 0x000fc8000bf06070 */
[----:B------:R-:W-:-:S13]  /*13e0*/  ISETP.GE.U32.AND.EX P0, PT, RZ, UR13, PT, P0 ;  /* 0x0000000dff007c0c */ /* 0x000fda000bf06100 */
[----:B------:R-:W-:Y:S05]  /*13f0*/  @P0 EXIT ;  /* 0x000000000000094d */ /* 0x000fea0003800000 */
[----:B-1----:R-:W0:Y:S01]  /*1400*/  LDC.64 R2, c[0x0][0x390] ;  /* 0x0000e400ff027b82 */ /* 0x002e220000000a00 */
[----:B------:R-:W-:Y:S01]  /*1410*/  UMOV UR4, URZ ;  /* 0x000000ff00047c82 */ /* 0x000fe20008000000 */
[----:B0-----:R-:W-:-:S04]  /*1420*/  IMAD.WIDE.U32 R2, R0, 0x18, R2 ;  /* 0x0000001800027825 */ /* 0x001fc800078e0002 */
[----:B------:R-:W-:-:S05]  /*1430*/  VIADD R3, R3, UR4 ;  /* 0x0000000403037c36 */ /* 0x000fca0008000000 */
[----:B------:R-:W-:Y:S04]  /*1440*/  STG.E.64 desc[UR10][R2.64], R20 ;  /* 0x0000001402007986 */ /* 0x000fe8000c101b0a */
[----:B------:R-:W-:Y:S04]  /*1450*/  STG.E.64 desc[UR10][R2.64+0x8], R10 ;  /* 0x0000080a02007986 */ /* 0x000fe8000c101b0a */
[----:B------:R-:W-:Y:S01]  /*1460*/  STG.E.64 desc[UR10][R2.64+0x10], R8 ;  /* 0x0000100802007986 */ /* 0x000fe2000c101b0a */
[----:B------:R-:W-:Y:S05]  /*1470*/  EXIT ;  /* 0x000000000000794d */ /* 0x000fea0003800000 */
        .weak           $__internal_0_$__cuda_sm20_drsqrt_f64_slowpath_v2
        .type           $__internal_0_$__cuda_sm20_drsqrt_f64_slowpath_v2,@function
        .size           $__internal_0_$__cuda_sm20_drsqrt_f64_slowpath_v2,(.L_x_25 - $__internal_0_$__cuda_sm20_drsqrt_f64_slowpath_v2)
$__internal_0_$__cuda_sm20_drsqrt_f64_slowpath_v2:
[----:B------:R-:W-:Y:S01]  /*1480*/  DSETP.NEU.AND P0, PT, R16, RZ, PT ;  /* 0x000000ff1000722a */ /* 0x000fe20003f0d000 */
[----:B------:R-:W-:Y:S01]  /*1490*/  BSSY.RECONVERGENT B1, `(.L_x_20) ;  /* 0x000001c000017945 */ /* 0x000fe20003800200 */
[----:B------:R-:W-:-:S12]  /*14a0*/  LOP3.LUT R3, R17, 0x80000000, RZ, 0xc0, !PT ;  /* 0x8000000011037812 */ /* 0x000fd800078ec0ff */
[----:B------:R-:W-:Y:S05]  /*14b0*/  @!P0 BRA `(.L_x_21) ;  /* 0x00000000005c8947 */ /* 0x000fea0003800000 */
[----:B------:R-:W-:-:S14]  /*14c0*/  DSETP.GTU.AND P0, PT, |R16|, +INF , PT ;  /* 0x7ff000001000742a */ /* 0x000fdc0003f0c200 */
[----:B------:R-:W-:Y:S05]  /*14d0*/  @P0 BRA `(.L_x_22) ;  /* 0x00000000004c0947 */ /* 0x000fea0003800000 */
[----:B------:R-:W-:-:S13]  /*14e0*/  ISETP.NE.AND P0, PT, R3, RZ, PT ;  /* 0x000000ff0300720c */ /* 0x000fda0003f05270 */
[----:B------:R-:W-:Y:S01]  /*14f0*/  @P0 IMAD.MOV.U32 R34, RZ, RZ, 0x0 ;  /* 0x00000000ff220424 */ /* 0x000fe200078e00ff */
[----:B------:R-:W-:Y:S01]  /*1500*/  @P0 MOV R35, 0xfff80000 ;  /* 0xfff8000000230802 */ /* 0x000fe20000000f00 */
[----:B------:R-:W-:Y:S06]  /*1510*/  @P0 BRA `(.L_x_23) ;  /* 0x00000000004c0947 */ /* 0x000fec0003800000 */
[----:B------:R-:W-:-:S14]  /*1520*/  DSETP.NEU.AND P0, PT, |R16|, +INF , PT ;  /* 0x7ff000001000742a */ /* 0x000fdc0003f0d200 */
[----:B------:R-:W-:Y:S01]  /*1530*/  @!P0 CS2R R34, SRZ ;  /* 0x0000000000228805 */ /* 0x000fe2000001ff00 */
[----:B------:R-:W-:Y:S06]  /*1540*/  @!P0 BRA `(.L_x_23) ;  /* 0x0000000000408947 */ /* 0x000fec0003800000 */
[----:B------:R-:W-:Y:S01]  /*1550*/  DMUL R16, R16, 1.80143985094819840000e+16 ;  /* 0x4350000010107828 */ /* 0x000fe20000000000 */
[----:B------:R-:W-:-:S05]  /*1560*/  IMAD.MOV.U32 R36, RZ, RZ, RZ ;  /* 0x000000ffff247224 */ /* 0x000fca00078e00ff */
[----:B------:R-:W0:Y:S02]  /*1570*/  MUFU.RSQ64H R37, R17 ;  /* 0x0000001100257308 */ /* 0x000e240000001c00 */
[----:B0-----:R-:W-:-:S08]  /*1580*/  DMUL R34, R36, R36 ;  /* 0x0000002424227228 */ /* 0x001fd00000000000 */
[----:B------:R-:W-:Y:S01]  /*1590*/  DFMA R34, R16, -R34, 1 ;  /* 0x3ff000001022742b */ /* 0x000fe20000000822 */
[----:B------:R-:W-:Y:S01]  /*15a0*/  IMAD.MOV.U32 R16, RZ, RZ, 0x0 ;  /* 0x00000000ff107424 */ /* 0x000fe200078e00ff */
[----:B------:R-:W-:-:S06]  /*15b0*/  MOV R17, 0x3fd80000 ;  /* 0x3fd8000000117802 */ /* 0x000fcc0000000f00 */
[----:B------:R-:W-:Y:S02]  /*15c0*/  DFMA R16, R34, R16, 0.5 ;  /* 0x3fe000002210742b */ /* 0x000fe40000000010 */
[----:B------:R-:W-:-:S08]  /*15d0*/  DMUL R34, R36, R34 ;  /* 0x0000002224227228 */ /* 0x000fd00000000000 */
[----:B------:R-:W-:-:S08]  /*15e0*/  DFMA R34, R16, R34, R36 ;  /* 0x000000221022722b */ /* 0x000fd00000000024 */
[----:B------:R-:W-:Y:S01]  /*15f0*/  DMUL R34, R34, 134217728 ;  /* 0x41a0000022227828 */ /* 0x000fe20000000000 */
[----:B------:R-:W-:Y:S10]  /*1600*/  BRA `(.L_x_23) ;  /* 0x0000000000107947 */ /* 0x000ff40003800000 */
.L_x_22:
[----:B------:R-:W-:Y:S01]  /*1610*/  DADD R34, R16, R16 ;  /* 0x0000000010227229 */ /* 0x000fe20000000010 */
[----:B------:R-:W-:Y:S10]  /*1620*/  BRA `(.L_x_23) ;  /* 0x0000000000087947 */ /* 0x000ff40003800000 */
.L_x_21:
[----:B------:R-:W-:Y:S01]  /*1630*/  LOP3.LUT R35, R3, 0x7ff00000, RZ, 0xfc, !PT ;  /* 0x7ff0000003237812 */ /* 0x000fe200078efcff */
[----:B------:R-:W-:-:S07]  /*1640*/  IMAD.MOV.U32 R34, RZ, RZ, RZ ;  /* 0x000000ffff227224 */ /* 0x000fce00078e00ff */
.L_x_23:
[----:B------:R-:W-:Y:S05]  /*1650*/  BSYNC.RECONVERGENT B1 ;  /* 0x0000000000017941 */ /* 0x000fea0003800200 */
.L_x_20:
[----:B------:R-:W-:Y:S01]  /*1660*/  IMAD.MOV.U32 R33, RZ, RZ, 0x0 ;  /* 0x00000000ff217424 */ /* 0x000fe200078e00ff */
[----:B------:R-:W-:Y:S01]  /*1670*/  MOV R3, R35 ;  /* 0x0000002300037202 */ /* 0x000fe20000000f00 */
[----:B------:R-:W-:Y:S02]  /*1680*/  IMAD.MOV.U32 R16, RZ, RZ, R34 ;  /* 0x000000ffff107224 */ /* 0x000fe400078e0022 */
[----:B------:R-:W-:Y:S05]  /*1690*/  RET.REL.NODEC R32 `(_Z19computeForcesKerneliPK7double3PS_) ;  /* 0xffffffe820587950 */ /* 0x000fea0003c3ffff */
.L_x_24:
[----:B------:R-:W-:-:S00]  /*16a0*/  BRA `(.L_x_24) ;  /* 0xfffffffc00fc7947 */ /* 0x000fc0000383ffff */
[----:B------:R-:W-:-:S00]  /*16b0*/  NOP ;  /* 0x0000000000007918 */ /* 0x000fc00000000000 */
        /* <DEDUP_REMOVED lines=12> */
.L_x_25:


//--------------------- .nv.shared._Z19computeForcesKerneliPK7double3PS_ --------------------------
	.section	.nv.shared._Z19computeForcesKerneliPK7double3PS_,"aw",@nobits
	.sectionflags	@""
	.align	16
	.zero		1024


//--------------------- .nv.shared.reserved.0     --------------------------
	.section	.nv.shared.reserved.0,"aw",@nobits
	.weak		__nv_reservedSMEM_offset_0_alias
	.size		__nv_reservedSMEM_offset_0_alias, 0, 64
	.other		__nv_reservedSMEM_offset_0_alias,@"STO_CUDA_RESERVED_SHARED STV_DEFAULT"
__nv_reservedSMEM_offset_0_alias:
	.zero		0
	.zero		64


//--------------------- .nv.constant0._Z19computeForcesKerneliPK7double3PS_ --------------------------
	.section	.nv.constant0._Z19computeForcesKerneliPK7double3PS_,"a",@progbits
	.sectionflags	@""
	.align	4
.nv.constant0._Z19computeForcesKerneliPK7double3PS_:
	.zero		920


//--------------------- SYMBOLS --------------------------

	.type		.nv.reservedSmem.offset0,@object
	.size		.nv.reservedSmem.offset0,0x4
	.type		.nv.reservedSmem.cap,@object
	.size		.nv.reservedSmem.cap,0x4
